//
// Generated by NVIDIA NVVM Compiler
//
// Compiler Build ID: CL-36424714
// Cuda compilation tools, release 13.0, V13.0.88
// Based on NVVM 20.0.0
//

.version 9.0
.target sm_100
.address_size 64

	// .globl	_Z14reverse_kernelPii
.extern .shared .align 16 .b8 s[];

.visible .entry _Z14reverse_kernelPii(
	.param .u64 .ptr .align 1 _Z14reverse_kernelPii_param_0,
	.param .u32 _Z14reverse_kernelPii_param_1
)
{
	.reg .b32 	%r<12>;
	.reg .b64 	%rd<5>;

	ld.param.u64 	%rd1, [_Z14reverse_kernelPii_param_0];
	ld.param.u32 	%r1, [_Z14reverse_kernelPii_param_1];
	cvta.to.global.u64 	%rd2, %rd1;
	mov.u32 	%r2, %tid.x;
	not.b32 	%r3, %r2;
	add.s32 	%r4, %r1, %r3;
	mul.wide.u32 	%rd3, %r2, 4;
	add.s64 	%rd4, %rd2, %rd3;
	ld.global.u32 	%r5, [%rd4];
	shl.b32 	%r6, %r2, 2;
	mov.u32 	%r7, s;
	add.s32 	%r8, %r7, %r6;
	st.shared.u32 	[%r8], %r5;
	bar.sync 	0;
	shl.b32 	%r9, %r4, 2;
	add.s32 	%r10, %r7, %r9;
	ld.shared.u32 	%r11, [%r10];
	st.global.u32 	[%rd4], %r11;
	ret;

}


// ===== COMPILED SASS (sm_100) =====

	.target	sm_100

	.elftype	@"ET_EXEC"


//--------------------- .note.nv.tkinfo           --------------------------
	.section	.note.nv.tkinfo,"",@"SHT_NOTE"
	.sectionflags	@"SHF_NOTE_NV_TKINFO"
	.tkinfo
        /*0018*/ 	.word	0x00000002
        /*0030*/ 	.string	""
        /*0030*/ 	.string	"ptxas"
        /*0030*/ 	.string	"Cuda compilation tools, release 13.0, V13.0.88"
        /*0030*/ 	.string	"Build cuda_13.0.r13.0/compiler.36424714_0"
        /*0030*/ 	.string	"-arch sm_100 -m 64 "



//--------------------- .note.nv.cuinfo           --------------------------
	.section	.note.nv.cuinfo,"",@"SHT_NOTE"
	.sectionflags	@"SHF_NOTE_NV_CUINFO"
        /*0018*/ 	.short	0x0002
        /*001a*/ 	.short	0x0064
        /*001c*/ 	.short	0x0082
	.zero		2


//--------------------- .nv.info                  --------------------------
	.section	.nv.info,"",@"SHT_CUDA_INFO"
	.align	4


	//----- nvinfo : EIATTR_REGCOUNT
	.align		4
        /*0000*/ 	.byte	0x04, 0x2f
        /*0002*/ 	.short	(.L_1 - .L_0)
	.align		4
.L_0:
        /*0004*/ 	.word	index@(_Z14reverse_kernelPii)
        /*0008*/ 	.word	0x0000000a


	//----- nvinfo : EIATTR_FRAME_SIZE
	.align		4
.L_1:
        /*000c*/ 	.byte	0x04, 0x11
        /*000e*/ 	.short	(.L_3 - .L_2)
	.align		4
.L_2:
        /*0010*/ 	.word	index@(_Z14reverse_kernelPii)
        /*0014*/ 	.word	0x00000000


	//----- nvinfo : EIATTR_MIN_STACK_SIZE
	.align		4
.L_3:
        /*0018*/ 	.byte	0x04, 0x12
        /*001a*/ 	.short	(.L_5 - .L_4)
	.align		4
.L_4:
        /*001c*/ 	.word	index@(_Z14reverse_kernelPii)
        /*0020*/ 	.word	0x00000000
.L_5:


//--------------------- .nv.compat                --------------------------
	.section	.nv.compat,"",@"SHT_CUDA_COMPAT_INFO"
	.align	4
        /*0000*/ 	.byte	0x02, 0x09, 0x00, 0x00, 0x02, 0x02, 0x01, 0x00, 0x02, 0x05, 0x05, 0x00, 0x03, 0x07, 0x01, 0x01
        /*0010*/ 	.byte	0x02, 0x03, 0x00, 0x00, 0x02, 0x06, 0x01, 0x00, 0x04, 0x0b, 0x08, 0x00, 0x09, 0x00, 0x00, 0x00
        /*0020*/ 	.byte	0x00, 0x00, 0x00, 0x00


//--------------------- .nv.info._Z14reverse_kernelPii --------------------------
	.section	.nv.info._Z14reverse_kernelPii,"",@"SHT_CUDA_INFO"
	.sectionflags	@""
	.align	4


	//----- nvinfo : EIATTR_CUDA_API_VERSION
	.align		4
        /*0000*/ 	.byte	0x04, 0x37
        /*0002*/ 	.short	(.L_7 - .L_6)
.L_6:
        /*0004*/ 	.word	0x00000082


	//----- nvinfo : EIATTR_KPARAM_INFO
	.align		4
.L_7:
        /*0008*/ 	.byte	0x04, 0x17
        /*000a*/ 	.short	(.L_9 - .L_8)
.L_8:
        /*000c*/ 	.word	0x00000000
        /*0010*/ 	.short	0x0001
        /*0012*/ 	.short	0x0008
        /*0014*/ 	.byte	0x00, 0xf0, 0x11, 0x00


	//----- nvinfo : EIATTR_KPARAM_INFO
	.align		4
.L_9:
        /*0018*/ 	.byte	0x04, 0x17
        /*001a*/ 	.short	(.L_11 - .L_10)
.L_10:
        /*001c*/ 	.word	0x00000000
        /*0020*/ 	.short	0x0000
        /*0022*/ 	.short	0x0000
        /*0024*/ 	.byte	0x00, 0xf5, 0x21, 0x00


	//----- nvinfo : EIATTR_SPARSE_MMA_MASK
	.align		4
.L_11:
        /*0028*/ 	.byte	0x03, 0x50
        /*002a*/ 	.short	0x0000


	//----- nvinfo : EIATTR_MAXREG_COUNT
	.align		4
        /*002c*/ 	.byte	0x03, 0x1b
        /*002e*/ 	.short	0x00ff


	//----- nvinfo : EIATTR_NUM_BARRIERS
	.align		4
        /*0030*/ 	.byte	0x02, 0x4c
        /*0032*/ 	.byte	0x01
	.zero		1


	//----- nvinfo : EIATTR_MERCURY_ISA_VERSION
	.align		4
        /*0034*/ 	.byte	0x03, 0x5f
        /*0036*/ 	.short	0x0101


	//----- nvinfo : EIATTR_VRC_CTA_INIT_COUNT
	.align		4
        /*0038*/ 	.byte	0x02, 0x4a
	.zero		1
	.zero		1


	//----- nvinfo : EIATTR_EXIT_INSTR_OFFSETS
	.align		4
        /*003c*/ 	.byte	0x04, 0x1c
        /*003e*/ 	.short	(.L_13 - .L_12)


	//   ....[0]....
.L_12:
        /*0040*/ 	.word	0x00000120


	//----- nvinfo : EIATTR_CBANK_PARAM_SIZE
	.align		4
.L_13:
        /*0044*/ 	.byte	0x03, 0x19
        /*0046*/ 	.short	0x000c


	//----- nvinfo : EIATTR_PARAM_CBANK
	.align		4
        /*0048*/ 	.byte	0x04, 0x0a
        /*004a*/ 	.short	(.L_15 - .L_14)
	.align		4
.L_14:
        /*004c*/ 	.word	index@(.nv.constant0._Z14reverse_kernelPii)
        /*0050*/ 	.short	0x0380
        /*0052*/ 	.short	0x000c


	//----- nvinfo : EIATTR_SW_WAR
	.align		4
.L_15:
        /*0054*/ 	.byte	0x04, 0x36
        /*0056*/ 	.short	(.L_17 - .L_16)
.L_16:
        /*0058*/ 	.word	0x00000008
.L_17:


//--------------------- .nv.callgraph             --------------------------
	.section	.nv.callgraph,"",@"SHT_CUDA_CALLGRAPH"
	.align	4
	.sectionentsize	8
	.align		4
        /*0000*/ 	.word	0x00000000
	.align		4
        /*0004*/ 	.word	0xffffffff
	.align		4
        /*0008*/ 	.word	0x00000000
	.align		4
        /*000c*/ 	.word	0xfffffffe
	.align		4
        /*0010*/ 	.word	0x00000000
	.align		4
        /*0014*/ 	.word	0xfffffffd
	.align		4
        /*0018*/ 	.word	0x00000000
	.align		4
        /*001c*/ 	.word	0xfffffffc


//--------------------- .text._Z14reverse_kernelPii --------------------------
	.section	.text._Z14reverse_kernelPii,"ax",@progbits
	.align	128
        .global         _Z14reverse_kernelPii
        .type           _Z14reverse_kernelPii,@function
        .size           _Z14reverse_kernelPii,(.L_x_1 - _Z14reverse_kernelPii)
        .other          _Z14reverse_kernelPii,@"STO_CUDA_ENTRY STV_DEFAULT"
_Z14reverse_kernelPii:
.text._Z14reverse_kernelPii:
[----:B------:R-:W-:Y:S01]  /*0000*/  LDC R1, c[0x0][0x37c] ;  /* 0x0000df00ff017b82 */ /* 0x000fe20000000800 */
[----:B------:R-:W0:Y:S07]  /*0010*/  S2R R5, SR_TID.X ;  /* 0x0000000000057919 */ /* 0x000e2e0000002100 */
[----:B------:R-:W0:Y:S01]  /*0020*/  LDC.64 R2, c[0x0][0x380] ;  /* 0x0000e000ff027b82 */ /* 0x000e220000000a00 */
[----:B------:R-:W1:Y:S01]  /*0030*/  LDCU.64 UR6, c[0x0][0x358] ;  /* 0x00006b00ff0677ac */ /* 0x000e620008000a00 */
[----:B------:R-:W2:Y:S01]  /*0040*/  LDCU UR8, c[0x0][0x388] ;  /* 0x00007100ff0877ac */ /* 0x000ea20008000800 */
[----:B0-----:R-:W-:-:S05]  /*0050*/  IMAD.WIDE.U32 R2, R5, 0x4, R2 ;  /* 0x0000000405027825 */ /* 0x001fca00078e0002 */
[----:B-1----:R-:W3:Y:S01]  /*0060*/  LDG.E R4, desc[UR6][R2.64] ;  /* 0x0000000602047981 */ /* 0x002ee2000c1e1900 */
[----:B------:R-:W0:Y:S01]  /*0070*/  S2UR UR5, SR_CgaCtaId ;  /* 0x00000000000579c3 */ /* 0x000e220000008800 */
[----:B------:R-:W-:Y:S01]  /*0080*/  UMOV UR4, 0x400 ;  /* 0x0000040000047882 */ /* 0x000fe20000000000 */
[----:B------:R-:W-:-:S05]  /*0090*/  LOP3.LUT R0, RZ, R5, RZ, 0x33, !PT ;  /* 0x00000005ff007212 */ /* 0x000fca00078e33ff */
[----:B--2---:R-:W-:Y:S01]  /*00a0*/  VIADD R0, R0, UR8 ;  /* 0x0000000800007c36 */ /* 0x004fe20008000000 */
[----:B0-----:R-:W-:-:S06]  /*00b0*/  ULEA UR4, UR5, UR4, 0x18 ;  /* 0x0000000405047291 */ /* 0x001fcc000f8ec0ff */
[----:B------:R-:W-:Y:S02]  /*00c0*/  LEA R5, R5, UR4, 0x2 ;  /* 0x0000000405057c11 */ /* 0x000fe4000f8e10ff */
[----:B------:R-:W-:-:S03]  /*00d0*/  LEA R0, R0, UR4, 0x2 ;  /* 0x0000000400007c11 */ /* 0x000fc6000f8e10ff */
[----:B---3--:R-:W-:Y:S01]  /*00e0*/  STS [R5], R4 ;  /* 0x0000000405007388 */ /* 0x008fe20000000800 */
[----:B------:R-:W-:Y:S06]  /*00f0*/  BAR.SYNC.DEFER_BLOCKING 0x0 ;  /* 0x0000000000007b1d */ /* 0x000fec0000010000 */
[----:B------:R-:W0:Y:S04]  /*0100*/  LDS R7, [R0] ;  /* 0x0000000000077984 */ /* 0x000e280000000800 */
[----:B0-----:R-:W-:Y:S01]  /*0110*/  STG.E desc[UR6][R2.64], R7 ;  /* 0x0000000702007986 */ /* 0x001fe2000c101906 */
[----:B------:R-:W-:Y:S05]  /*0120*/  EXIT ;  /* 0x000000000000794d */ /* 0x000fea0003800000 */
.L_x_0:
[----:B------:R-:W-:-:S00]  /*0130*/  BRA `(.L_x_0) ;  /* 0xfffffffc00fc7947 */ /* 0x000fc0000383ffff */
[----:B------:R-:W-:-:S00]  /*0140*/  NOP ;  /* 0x0000000000007918 */ /* 0x000fc00000000000 */
        /* <DEDUP_REMOVED lines=11> */
.L_x_1:


//--------------------- .nv.shared._Z14reverse_kernelPii --------------------------
	.section	.nv.shared._Z14reverse_kernelPii,"aw",@nobits
	.sectionflags	@""
	.align	16
	.zero		1024


//--------------------- .nv.shared.reserved.0     --------------------------
	.section	.nv.shared.reserved.0,"aw",@nobits
	.weak		__nv_reservedSMEM_offset_0_alias
	.size		__nv_reservedSMEM_offset_0_alias, 0, 64
	.other		__nv_reservedSMEM_offset_0_alias,@"STO_CUDA_RESERVED_SHARED STV_DEFAULT"
__nv_reservedSMEM_offset_0_alias:
	.zero		0
	.zero		64


//--------------------- .nv.constant0._Z14reverse_kernelPii --------------------------
	.section	.nv.constant0._Z14reverse_kernelPii,"a",@progbits
	.sectionflags	@""
	.align	4
.nv.constant0._Z14reverse_kernelPii:
	.zero		908


//--------------------- SYMBOLS --------------------------

	.type		.nv.reservedSmem.offset0,@object
	.size		.nv.reservedSmem.offset0,0x4
	.type		.nv.reservedSmem.cap,@object
	.size		.nv.reservedSmem.cap,0x4
